//
// Generated by NVIDIA NVVM Compiler
//
// Compiler Build ID: CL-36424714
// Cuda compilation tools, release 13.0, V13.0.88
// Based on NVVM 20.0.0
//

.version 9.0
.target sm_100
.address_size 64

	// .globl	kernel

.visible .entry kernel(
	.param .u32 kernel_param_0,
	.param .u32 kernel_param_1,
	.param .u64 .ptr .align 1 kernel_param_2,
	.param .u64 .ptr .align 1 kernel_param_3
)
{
	.reg .pred 	%p<10>;
	.reg .b32 	%r<37>;
	.reg .b32 	%f<59>;
	.reg .b64 	%rd<19>;

	ld.param.u32 	%r22, [kernel_param_1];
	ld.param.u64 	%rd5, [kernel_param_2];
	ld.param.u64 	%rd6, [kernel_param_3];
	cvta.to.global.u64 	%rd1, %rd6;
	cvta.to.global.u64 	%rd2, %rd5;
	setp.lt.s32 	%p1, %r22, 1;
	@%p1 bra 	$L__BB0_13;
	mov.u32 	%r24, %tid.x;
	mov.u32 	%r25, %ctaid.x;
	mov.u32 	%r26, %ntid.x;
	mad.lo.s32 	%r27, %r26, %r25, %r24;
	mul.lo.s32 	%r1, %r22, %r27;
	and.b32  	%r2, %r22, 15;
	setp.lt.u32 	%p2, %r22, 16;
	mov.b32 	%r33, 0;
	@%p2 bra 	$L__BB0_4;
	and.b32  	%r33, %r22, 2147483632;
	neg.s32 	%r31, %r33;
	add.s64 	%rd3, %rd2, 32;
	add.s64 	%rd4, %rd1, 32;
	mov.u32 	%r30, %r1;
$L__BB0_3:
	.pragma "nounroll";
	mul.wide.s32 	%rd7, %r30, 4;
	add.s64 	%rd8, %rd3, %rd7;
	add.s64 	%rd9, %rd4, %rd7;
	ld.global.f32 	%f1, [%rd8+-32];
	add.f32 	%f2, %f1, 0f3F800000;
	st.global.f32 	[%rd9+-32], %f2;
	ld.global.f32 	%f3, [%rd8+-28];
	add.f32 	%f4, %f3, 0f3F800000;
	st.global.f32 	[%rd9+-28], %f4;
	ld.global.f32 	%f5, [%rd8+-24];
	add.f32 	%f6, %f5, 0f3F800000;
	st.global.f32 	[%rd9+-24], %f6;
	ld.global.f32 	%f7, [%rd8+-20];
	add.f32 	%f8, %f7, 0f3F800000;
	st.global.f32 	[%rd9+-20], %f8;
	ld.global.f32 	%f9, [%rd8+-16];
	add.f32 	%f10, %f9, 0f3F800000;
	st.global.f32 	[%rd9+-16], %f10;
	ld.global.f32 	%f11, [%rd8+-12];
	add.f32 	%f12, %f11, 0f3F800000;
	st.global.f32 	[%rd9+-12], %f12;
	ld.global.f32 	%f13, [%rd8+-8];
	add.f32 	%f14, %f13, 0f3F800000;
	st.global.f32 	[%rd9+-8], %f14;
	ld.global.f32 	%f15, [%rd8+-4];
	add.f32 	%f16, %f15, 0f3F800000;
	st.global.f32 	[%rd9+-4], %f16;
	ld.global.f32 	%f17, [%rd8];
	add.f32 	%f18, %f17, 0f3F800000;
	st.global.f32 	[%rd9], %f18;
	ld.global.f32 	%f19, [%rd8+4];
	add.f32 	%f20, %f19, 0f3F800000;
	st.global.f32 	[%rd9+4], %f20;
	ld.global.f32 	%f21, [%rd8+8];
	add.f32 	%f22, %f21, 0f3F800000;
	st.global.f32 	[%rd9+8], %f22;
	ld.global.f32 	%f23, [%rd8+12];
	add.f32 	%f24, %f23, 0f3F800000;
	st.global.f32 	[%rd9+12], %f24;
	ld.global.f32 	%f25, [%rd8+16];
	add.f32 	%f26, %f25, 0f3F800000;
	st.global.f32 	[%rd9+16], %f26;
	ld.global.f32 	%f27, [%rd8+20];
	add.f32 	%f28, %f27, 0f3F800000;
	st.global.f32 	[%rd9+20], %f28;
	ld.global.f32 	%f29, [%rd8+24];
	add.f32 	%f30, %f29, 0f3F800000;
	st.global.f32 	[%rd9+24], %f30;
	ld.global.f32 	%f31, [%rd8+28];
	add.f32 	%f32, %f31, 0f3F800000;
	st.global.f32 	[%rd9+28], %f32;
	add.s32 	%r31, %r31, 16;
	add.s32 	%r30, %r30, 16;
	setp.ne.s32 	%p3, %r31, 0;
	@%p3 bra 	$L__BB0_3;
$L__BB0_4:
	setp.eq.s32 	%p4, %r2, 0;
	@%p4 bra 	$L__BB0_13;
	and.b32  	%r10, %r22, 7;
	setp.lt.u32 	%p5, %r2, 8;
	@%p5 bra 	$L__BB0_7;
	add.s32 	%r28, %r33, %r1;
	mul.wide.s32 	%rd10, %r28, 4;
	add.s64 	%rd11, %rd2, %rd10;
	ld.global.f32 	%f33, [%rd11];
	add.f32 	%f34, %f33, 0f3F800000;
	add.s64 	%rd12, %rd1, %rd10;
	st.global.f32 	[%rd12], %f34;
	ld.global.f32 	%f35, [%rd11+4];
	add.f32 	%f36, %f35, 0f3F800000;
	st.global.f32 	[%rd12+4], %f36;
	ld.global.f32 	%f37, [%rd11+8];
	add.f32 	%f38, %f37, 0f3F800000;
	st.global.f32 	[%rd12+8], %f38;
	ld.global.f32 	%f39, [%rd11+12];
	add.f32 	%f40, %f39, 0f3F800000;
	st.global.f32 	[%rd12+12], %f40;
	ld.global.f32 	%f41, [%rd11+16];
	add.f32 	%f42, %f41, 0f3F800000;
	st.global.f32 	[%rd12+16], %f42;
	ld.global.f32 	%f43, [%rd11+20];
	add.f32 	%f44, %f43, 0f3F800000;
	st.global.f32 	[%rd12+20], %f44;
	ld.global.f32 	%f45, [%rd11+24];
	add.f32 	%f46, %f45, 0f3F800000;
	st.global.f32 	[%rd12+24], %f46;
	ld.global.f32 	%f47, [%rd11+28];
	add.f32 	%f48, %f47, 0f3F800000;
	st.global.f32 	[%rd12+28], %f48;
	add.s32 	%r33, %r33, 8;
$L__BB0_7:
	setp.eq.s32 	%p6, %r10, 0;
	@%p6 bra 	$L__BB0_13;
	and.b32  	%r13, %r22, 3;
	setp.lt.u32 	%p7, %r10, 4;
	@%p7 bra 	$L__BB0_10;
	add.s32 	%r29, %r33, %r1;
	mul.wide.s32 	%rd13, %r29, 4;
	add.s64 	%rd14, %rd2, %rd13;
	ld.global.f32 	%f49, [%rd14];
	add.f32 	%f50, %f49, 0f3F800000;
	add.s64 	%rd15, %rd1, %rd13;
	st.global.f32 	[%rd15], %f50;
	ld.global.f32 	%f51, [%rd14+4];
	add.f32 	%f52, %f51, 0f3F800000;
	st.global.f32 	[%rd15+4], %f52;
	ld.global.f32 	%f53, [%rd14+8];
	add.f32 	%f54, %f53, 0f3F800000;
	st.global.f32 	[%rd15+8], %f54;
	ld.global.f32 	%f55, [%rd14+12];
	add.f32 	%f56, %f55, 0f3F800000;
	st.global.f32 	[%rd15+12], %f56;
	add.s32 	%r33, %r33, 4;
$L__BB0_10:
	setp.eq.s32 	%p8, %r13, 0;
	@%p8 bra 	$L__BB0_13;
	add.s32 	%r36, %r33, %r1;
	neg.s32 	%r35, %r13;
$L__BB0_12:
	.pragma "nounroll";
	mul.wide.s32 	%rd16, %r36, 4;
	add.s64 	%rd17, %rd1, %rd16;
	add.s64 	%rd18, %rd2, %rd16;
	ld.global.f32 	%f57, [%rd18];
	add.f32 	%f58, %f57, 0f3F800000;
	st.global.f32 	[%rd17], %f58;
	add.s32 	%r36, %r36, 1;
	add.s32 	%r35, %r35, 1;
	setp.ne.s32 	%p9, %r35, 0;
	@%p9 bra 	$L__BB0_12;
$L__BB0_13:
	ret;

}


// ===== COMPILED SASS (sm_100) =====

	.target	sm_100

	.elftype	@"ET_EXEC"


//--------------------- .note.nv.tkinfo           --------------------------
	.section	.note.nv.tkinfo,"",@"SHT_NOTE"
	.sectionflags	@"SHF_NOTE_NV_TKINFO"
	.tkinfo
        /*0018*/ 	.word	0x00000002
        /*0030*/ 	.string	""
        /*0030*/ 	.string	"ptxas"
        /*0030*/ 	.string	"Cuda compilation tools, release 13.0, V13.0.88"
        /*0030*/ 	.string	"Build cuda_13.0.r13.0/compiler.36424714_0"
        /*0030*/ 	.string	"-arch sm_100 -m 64 "



//--------------------- .note.nv.cuinfo           --------------------------
	.section	.note.nv.cuinfo,"",@"SHT_NOTE"
	.sectionflags	@"SHF_NOTE_NV_CUINFO"
        /*0018*/ 	.short	0x0002
        /*001a*/ 	.short	0x0064
        /*001c*/ 	.short	0x0082
	.zero		2


//--------------------- .nv.info                  --------------------------
	.section	.nv.info,"",@"SHT_CUDA_INFO"
	.align	4


	//----- nvinfo : EIATTR_REGCOUNT
	.align		4
        /*0000*/ 	.byte	0x04, 0x2f
        /*0002*/ 	.short	(.L_1 - .L_0)
	.align		4
.L_0:
        /*0004*/ 	.word	index@(kernel)
        /*0008*/ 	.word	0x00000014


	//----- nvinfo : EIATTR_FRAME_SIZE
	.align		4
.L_1:
        /*000c*/ 	.byte	0x04, 0x11
        /*000e*/ 	.short	(.L_3 - .L_2)
	.align		4
.L_2:
        /*0010*/ 	.word	index@(kernel)
        /*0014*/ 	.word	0x00000000


	//----- nvinfo : EIATTR_MIN_STACK_SIZE
	.align		4
.L_3:
        /*0018*/ 	.byte	0x04, 0x12
        /*001a*/ 	.short	(.L_5 - .L_4)
	.align		4
.L_4:
        /*001c*/ 	.word	index@(kernel)
        /*0020*/ 	.word	0x00000000
.L_5:


//--------------------- .nv.compat                --------------------------
	.section	.nv.compat,"",@"SHT_CUDA_COMPAT_INFO"
	.align	4
        /*0000*/ 	.byte	0x02, 0x09, 0x00, 0x00, 0x02, 0x02, 0x01, 0x00, 0x02, 0x05, 0x05, 0x00, 0x03, 0x07, 0x01, 0x01
        /*0010*/ 	.byte	0x02, 0x03, 0x00, 0x00, 0x02, 0x06, 0x01, 0x00, 0x04, 0x0b, 0x08, 0x00, 0x09, 0x00, 0x00, 0x00
        /*0020*/ 	.byte	0x00, 0x00, 0x00, 0x00


//--------------------- .nv.info.kernel           --------------------------
	.section	.nv.info.kernel,"",@"SHT_CUDA_INFO"
	.sectionflags	@""
	.align	4


	//----- nvinfo : EIATTR_CUDA_API_VERSION
	.align		4
        /*0000*/ 	.byte	0x04, 0x37
        /*0002*/ 	.short	(.L_7 - .L_6)
.L_6:
        /*0004*/ 	.word	0x00000082


	//----- nvinfo : EIATTR_KPARAM_INFO
	.align		4
.L_7:
        /*0008*/ 	.byte	0x04, 0x17
        /*000a*/ 	.short	(.L_9 - .L_8)
.L_8:
        /*000c*/ 	.word	0x00000000
        /*0010*/ 	.short	0x0003
        /*0012*/ 	.short	0x0010
        /*0014*/ 	.byte	0x00, 0xf5, 0x21, 0x00


	//----- nvinfo : EIATTR_KPARAM_INFO
	.align		4
.L_9:
        /*0018*/ 	.byte	0x04, 0x17
        /*001a*/ 	.short	(.L_11 - .L_10)
.L_10:
        /*001c*/ 	.word	0x00000000
        /*0020*/ 	.short	0x0002
        /*0022*/ 	.short	0x0008
        /*0024*/ 	.byte	0x00, 0xf5, 0x21, 0x00


	//----- nvinfo : EIATTR_KPARAM_INFO
	.align		4
.L_11:
        /*0028*/ 	.byte	0x04, 0x17
        /*002a*/ 	.short	(.L_13 - .L_12)
.L_12:
        /*002c*/ 	.word	0x00000000
        /*0030*/ 	.short	0x0001
        /*0032*/ 	.short	0x0004
        /*0034*/ 	.byte	0x00, 0xf0, 0x11, 0x00


	//----- nvinfo : EIATTR_KPARAM_INFO
	.align		4
.L_13:
        /*0038*/ 	.byte	0x04, 0x17
        /*003a*/ 	.short	(.L_15 - .L_14)
.L_14:
        /*003c*/ 	.word	0x00000000
        /*0040*/ 	.short	0x0000
        /*0042*/ 	.short	0x0000
        /*0044*/ 	.byte	0x00, 0xf0, 0x11, 0x00


	//----- nvinfo : EIATTR_SPARSE_MMA_MASK
	.align		4
.L_15:
        /*0048*/ 	.byte	0x03, 0x50
        /*004a*/ 	.short	0x0000


	//----- nvinfo : EIATTR_MAXREG_COUNT
	.align		4
        /*004c*/ 	.byte	0x03, 0x1b
        /*004e*/ 	.short	0x00ff


	//----- nvinfo : EIATTR_MERCURY_ISA_VERSION
	.align		4
        /*0050*/ 	.byte	0x03, 0x5f
        /*0052*/ 	.short	0x0101


	//----- nvinfo : EIATTR_VRC_CTA_INIT_COUNT
	.align		4
        /*0054*/ 	.byte	0x02, 0x4a
	.zero		1
	.zero		1


	//----- nvinfo : EIATTR_EXIT_INSTR_OFFSETS
	.align		4
        /*0058*/ 	.byte	0x04, 0x1c
        /*005a*/ 	.short	(.L_17 - .L_16)


	//   ....[0]....
.L_16:
        /*005c*/ 	.word	0x00000030


	//   ....[1]....
        /*0060*/ 	.word	0x00000520


	//   ....[2]....
        /*0064*/ 	.word	0x00000750


	//   ....[3]....
        /*0068*/ 	.word	0x000008c0


	//   ....[4]....
        /*006c*/ 	.word	0x000009a0


	//----- nvinfo : EIATTR_CBANK_PARAM_SIZE
	.align		4
.L_17:
        /*0070*/ 	.byte	0x03, 0x19
        /*0072*/ 	.short	0x0018


	//----- nvinfo : EIATTR_PARAM_CBANK
	.align		4
        /*0074*/ 	.byte	0x04, 0x0a
        /*0076*/ 	.short	(.L_19 - .L_18)
	.align		4
.L_18:
        /*0078*/ 	.word	index@(.nv.constant0.kernel)
        /*007c*/ 	.short	0x0380
        /*007e*/ 	.short	0x0018


	//----- nvinfo : EIATTR_SW_WAR
	.align		4
.L_19:
        /*0080*/ 	.byte	0x04, 0x36
        /*0082*/ 	.short	(.L_21 - .L_20)
.L_20:
        /*0084*/ 	.word	0x00000008
.L_21:


//--------------------- .nv.callgraph             --------------------------
	.section	.nv.callgraph,"",@"SHT_CUDA_CALLGRAPH"
	.align	4
	.sectionentsize	8
	.align		4
        /*0000*/ 	.word	0x00000000
	.align		4
        /*0004*/ 	.word	0xffffffff
	.align		4
        /*0008*/ 	.word	0x00000000
	.align		4
        /*000c*/ 	.word	0xfffffffe
	.align		4
        /*0010*/ 	.word	0x00000000
	.align		4
        /*0014*/ 	.word	0xfffffffd
	.align		4
        /*0018*/ 	.word	0x00000000
	.align		4
        /*001c*/ 	.word	0xfffffffc


//--------------------- .text.kernel              --------------------------
	.section	.text.kernel,"ax",@progbits
	.align	128
        .global         kernel
        .type           kernel,@function
        .size           kernel,(.L_x_6 - kernel)
        .other          kernel,@"STO_CUDA_ENTRY STV_DEFAULT"
kernel:
.text.kernel:
[----:B------:R-:W-:Y:S08]  /*0000*/  LDC R1, c[0x0][0x37c] ;  /* 0x0000df00ff017b82 */ /* 0x000ff00000000800 */
[----:B------:R-:W0:Y:S02]  /*0010*/  LDC R2, c[0x0][0x384] ;  /* 0x0000e100ff027b82 */ /* 0x000e240000000800 */
[----:B0-----:R-:W-:-:S13]  /*0020*/  ISETP.GE.AND P0, PT, R2, 0x1, PT ;  /* 0x000000010200780c */ /* 0x001fda0003f06270 */
[----:B------:R-:W-:Y:S05]  /*0030*/  @!P0 EXIT ;  /* 0x000000000000894d */ /* 0x000fea0003800000 */
[----:B------:R-:W0:Y:S01]  /*0040*/  S2R R5, SR_TID.X ;  /* 0x0000000000057919 */ /* 0x000e220000002100 */
[----:B------:R-:W0:Y:S01]  /*0050*/  S2UR UR4, SR_CTAID.X ;  /* 0x00000000000479c3 */ /* 0x000e220000002500 */
[C---:B------:R-:W-:Y:S01]  /*0060*/  ISETP.GE.U32.AND P1, PT, R2.reuse, 0x10, PT ;  /* 0x000000100200780c */ /* 0x040fe20003f26070 */
[----:B------:R-:W1:Y:S01]  /*0070*/  LDCU.64 UR8, c[0x0][0x358] ;  /* 0x00006b00ff0877ac */ /* 0x000e620008000a00 */
[----:B------:R-:W-:Y:S01]  /*0080*/  LOP3.LUT R12, R2, 0xf, RZ, 0xc0, !PT ;  /* 0x0000000f020c7812 */ /* 0x000fe200078ec0ff */
[----:B------:R-:W-:-:S03]  /*0090*/  HFMA2 R3, -RZ, RZ, 0, 0 ;  /* 0x00000000ff037431 */ /* 0x000fc600000001ff */
[----:B------:R-:W-:Y:S01]  /*00a0*/  ISETP.NE.AND P0, PT, R12, RZ, PT ;  /* 0x000000ff0c00720c */ /* 0x000fe20003f05270 */
[----:B------:R-:W0:Y:S02]  /*00b0*/  LDC R0, c[0x0][0x360] ;  /* 0x0000d800ff007b82 */ /* 0x000e240000000800 */
[----:B0-----:R-:W-:-:S04]  /*00c0*/  IMAD R5, R0, UR4, R5 ;  /* 0x0000000400057c24 */ /* 0x001fc8000f8e0205 */
[----:B------:R-:W-:Y:S01]  /*00d0*/  IMAD R0, R5, R2, RZ ;  /* 0x0000000205007224 */ /* 0x000fe200078e02ff */
[----:B-1----:R-:W-:Y:S06]  /*00e0*/  @!P1 BRA `(.L_x_0) ;  /* 0x00000004000c9947 */ /* 0x002fec0003800000 */
[----:B------:R-:W0:Y:S01]  /*00f0*/  LDCU.64 UR6, c[0x0][0x388] ;  /* 0x00007100ff0677ac */ /* 0x000e220008000a00 */
[----:B------:R-:W-:Y:S02]  /*0100*/  LOP3.LUT R3, R2, 0x7ffffff0, RZ, 0xc0, !PT ;  /* 0x7ffffff002037812 */ /* 0x000fe400078ec0ff */
[----:B------:R-:W-:Y:S01]  /*0110*/  MOV R8, R0 ;  /* 0x0000000000087202 */ /* 0x000fe20000000f00 */
[----:B------:R-:W1:Y:S01]  /*0120*/  LDCU.64 UR4, c[0x0][0x390] ;  /* 0x00007200ff0477ac */ /* 0x000e620008000a00 */
[----:B------:R-:W-:Y:S01]  /*0130*/  IADD3 R9, PT, PT, -R3, RZ, RZ ;  /* 0x000000ff03097210 */ /* 0x000fe20007ffe1ff */
[----:B0-----:R-:W-:Y:S02]  /*0140*/  UIADD3 UR6, UP0, UPT, UR6, 0x20, URZ ;  /* 0x0000002006067890 */ /* 0x001fe4000ff1e0ff */
[----:B-1----:R-:W-:Y:S02]  /*0150*/  UIADD3 UR4, UP1, UPT, UR4, 0x20, URZ ;  /* 0x0000002004047890 */ /* 0x002fe4000ff3e0ff */
[----:B------:R-:W-:-:S02]  /*0160*/  UIADD3.X UR7, UPT, UPT, URZ, UR7, URZ, UP0, !UPT ;  /* 0x00000007ff077290 */ /* 0x000fc400087fe4ff */
[----:B------:R-:W-:-:S12]  /*0170*/  UIADD3.X UR5, UPT, UPT, URZ, UR5, URZ, UP1, !UPT ;  /* 0x00000005ff057290 */ /* 0x000fd80008ffe4ff */
.L_x_1:
[----:B------:R-:W-:Y:S02]  /*0180*/  MOV R4, UR6 ;  /* 0x0000000600047c02 */ /* 0x000fe40008000f00 */
[----:B------:R-:W-:-:S03]  /*0190*/  MOV R5, UR7 ;  /* 0x0000000700057c02 */ /* 0x000fc60008000f00 */
[----:B------:R-:W-:-:S05]  /*01a0*/  IMAD.WIDE R4, R8, 0x4, R4 ;  /* 0x0000000408047825 */ /* 0x000fca00078e0204 */
[----:B------:R-:W2:Y:S01]  /*01b0*/  LDG.E R10, desc[UR8][R4.64+-0x20] ;  /* 0xffffe008040a7981 */ /* 0x000ea2000c1e1900 */
[----:B0-----:R-:W-:Y:S02]  /*01c0*/  MOV R6, UR4 ;  /* 0x0000000400067c02 */ /* 0x001fe40008000f00 */
[----:B------:R-:W-:-:S03]  /*01d0*/  MOV R7, UR5 ;  /* 0x0000000500077c02 */ /* 0x000fc60008000f00 */
[----:B------:R-:W-:-:S04]  /*01e0*/  IMAD.WIDE R6, R8, 0x4, R6 ;  /* 0x0000000408067825 */ /* 0x000fc800078e0206 */
[----:B--2---:R-:W-:-:S05]  /*01f0*/  FADD R11, R10, 1 ;  /* 0x3f8000000a0b7421 */ /* 0x004fca0000000000 */
[----:B------:R0:W-:Y:S04]  /*0200*/  STG.E desc[UR8][R6.64+-0x20], R11 ;  /* 0xffffe00b06007986 */ /* 0x0001e8000c101908 */
[----:B------:R-:W2:Y:S02]  /*0210*/  LDG.E R10, desc[UR8][R4.64+-0x1c] ;  /* 0xffffe408040a7981 */ /* 0x000ea4000c1e1900 */
[----:B--2---:R-:W-:-:S05]  /*0220*/  FADD R13, R10, 1 ;  /* 0x3f8000000a0d7421 */ /* 0x004fca0000000000 */
[----:B------:R1:W-:Y:S04]  /*0230*/  STG.E desc[UR8][R6.64+-0x1c], R13 ;  /* 0xffffe40d06007986 */ /* 0x0003e8000c101908 */
[----:B------:R-:W2:Y:S02]  /*0240*/  LDG.E R10, desc[UR8][R4.64+-0x18] ;  /* 0xffffe808040a7981 */ /* 0x000ea4000c1e1900 */
[----:B--2---:R-:W-:-:S05]  /*0250*/  FADD R15, R10, 1 ;  /* 0x3f8000000a0f7421 */ /* 0x004fca0000000000 */
[----:B------:R2:W-:Y:S04]  /*0260*/  STG.E desc[UR8][R6.64+-0x18], R15 ;  /* 0xffffe80f06007986 */ /* 0x0005e8000c101908 */
[----:B------:R-:W3:Y:S02]  /*0270*/  LDG.E R10, desc[UR8][R4.64+-0x14] ;  /* 0xffffec08040a7981 */ /* 0x000ee4000c1e1900 */
[----:B---3--:R-:W-:-:S05]  /*0280*/  FADD R17, R10, 1 ;  /* 0x3f8000000a117421 */ /* 0x008fca0000000000 */
[----:B------:R3:W-:Y:S04]  /*0290*/  STG.E desc[UR8][R6.64+-0x14], R17 ;  /* 0xffffec1106007986 */ /* 0x0007e8000c101908 */
[----:B------:R-:W0:Y:S02]  /*02a0*/  LDG.E R10, desc[UR8][R4.64+-0x10] ;  /* 0xfffff008040a7981 */ /* 0x000e24000c1e1900 */
[----:B0-----:R-:W-:-:S05]  /*02b0*/  FADD R11, R10, 1 ;  /* 0x3f8000000a0b7421 */ /* 0x001fca0000000000 */
[----:B------:R0:W-:Y:S04]  /*02c0*/  STG.E desc[UR8][R6.64+-0x10], R11 ;  /* 0xfffff00b06007986 */ /* 0x0001e8000c101908 */
[----:B------:R-:W1:Y:S02]  /*02d0*/  LDG.E R10, desc[UR8][R4.64+-0xc] ;  /* 0xfffff408040a7981 */ /* 0x000e64000c1e1900 */
[----:B-1----:R-:W-:-:S05]  /*02e0*/  FADD R13, R10, 1 ;  /* 0x3f8000000a0d7421 */ /* 0x002fca0000000000 */
        /* <DEDUP_REMOVED lines=25> */
[----:B------:R-:W2:Y:S01]  /*0480*/  LDG.E R10, desc[UR8][R4.64+0x18] ;  /* 0x00001808040a7981 */ /* 0x000ea2000c1e1900 */
[----:B------:R-:W-:Y:S01]  /*0490*/  IADD3 R9, PT, PT, R9, 0x10, RZ ;  /* 0x0000001009097810 */ /* 0x000fe20007ffe0ff */
[----:B--2---:R-:W-:-:S05]  /*04a0*/  FADD R15, R10, 1 ;  /* 0x3f8000000a0f7421 */ /* 0x004fca0000000000 */
[----:B------:R0:W-:Y:S04]  /*04b0*/  STG.E desc[UR8][R6.64+0x18], R15 ;  /* 0x0000180f06007986 */ /* 0x0001e8000c101908 */
[----:B------:R-:W3:Y:S01]  /*04c0*/  LDG.E R10, desc[UR8][R4.64+0x1c] ;  /* 0x00001c08040a7981 */ /* 0x000ee2000c1e1900 */
[----:B------:R-:W-:Y:S02]  /*04d0*/  ISETP.NE.AND P1, PT, R9, RZ, PT ;  /* 0x000000ff0900720c */ /* 0x000fe40003f25270 */
[----:B------:R-:W-:Y:S01]  /*04e0*/  IADD3 R8, PT, PT, R8, 0x10, RZ ;  /* 0x0000001008087810 */ /* 0x000fe20007ffe0ff */
[----:B---3--:R-:W-:-:S05]  /*04f0*/  FADD R17, R10, 1 ;  /* 0x3f8000000a117421 */ /* 0x008fca0000000000 */
[----:B------:R0:W-:Y:S05]  /*0500*/  STG.E desc[UR8][R6.64+0x1c], R17 ;  /* 0x00001c1106007986 */ /* 0x0001ea000c101908 */
[----:B------:R-:W-:Y:S05]  /*0510*/  @P1 BRA `(.L_x_1) ;  /* 0xfffffffc00181947 */ /* 0x000fea000383ffff */
.L_x_0:
[----:B------:R-:W-:Y:S05]  /*0520*/  @!P0 EXIT ;  /* 0x000000000000894d */ /* 0x000fea0003800000 */
[----:B------:R-:W-:Y:S02]  /*0530*/  ISETP.GE.U32.AND P0, PT, R12, 0x8, PT ;  /* 0x000000080c00780c */ /* 0x000fe40003f06070 */
[----:B------:R-:W-:-:S04]  /*0540*/  LOP3.LUT R10, R2, 0x7, RZ, 0xc0, !PT ;  /* 0x00000007020a7812 */ /* 0x000fc800078ec0ff */
[----:B------:R-:W-:-:S07]  /*0550*/  ISETP.NE.AND P1, PT, R10, RZ, PT ;  /* 0x000000ff0a00720c */ /* 0x000fce0003f25270 */
[----:B------:R-:W-:Y:S06]  /*0560*/  @!P0 BRA `(.L_x_2) ;  /* 0x0000000000788947 */ /* 0x000fec0003800000 */
[----:B------:R-:W1:Y:S01]  /*0570*/  LDC.64 R4, c[0x0][0x388] ;  /* 0x0000e200ff047b82 */ /* 0x000e620000000a00 */
[----:B------:R-:W-:-:S07]  /*0580*/  IADD3 R9, PT, PT, R0, R3, RZ ;  /* 0x0000000300097210 */ /* 0x000fce0007ffe0ff */
[----:B0-----:R-:W0:Y:S01]  /*0590*/  LDC.64 R6, c[0x0][0x390] ;  /* 0x0000e400ff067b82 */ /* 0x001e220000000a00 */
[----:B-1----:R-:W-:-:S05]  /*05a0*/  IMAD.WIDE R4, R9, 0x4, R4 ;  /* 0x0000000409047825 */ /* 0x002fca00078e0204 */
[----:B------:R-:W2:Y:S01]  /*05b0*/  LDG.E R8, desc[UR8][R4.64] ;  /* 0x0000000804087981 */ /* 0x000ea2000c1e1900 */
[----:B0-----:R-:W-:-:S04]  /*05c0*/  IMAD.WIDE R6, R9, 0x4, R6 ;  /* 0x0000000409067825 */ /* 0x001fc800078e0206 */
        /* <DEDUP_REMOVED lines=20> */
[----:B------:R-:W3:Y:S01]  /*0710*/  LDG.E R8, desc[UR8][R4.64+0x1c] ;  /* 0x00001c0804087981 */ /* 0x000ee2000c1e1900 */
[----:B------:R-:W-:Y:S01]  /*0720*/  IADD3 R3, PT, PT, R3, 0x8, RZ ;  /* 0x0000000803037810 */ /* 0x000fe20007ffe0ff */
[----:B---3--:R-:W-:-:S05]  /*0730*/  FADD R15, R8, 1 ;  /* 0x3f800000080f7421 */ /* 0x008fca0000000000 */
[----:B------:R4:W-:Y:S02]  /*0740*/  STG.E desc[UR8][R6.64+0x1c], R15 ;  /* 0x00001c0f06007986 */ /* 0x0009e4000c101908 */
.L_x_2:
[----:B------:R-:W-:Y:S05]  /*0750*/  @!P1 EXIT ;  /* 0x000000000000994d */ /* 0x000fea0003800000 */
[----:B------:R-:W-:Y:S02]  /*0760*/  ISETP.GE.U32.AND P0, PT, R10, 0x4, PT ;  /* 0x000000040a00780c */ /* 0x000fe40003f06070 */
[----:B------:R-:W-:-:S04]  /*0770*/  LOP3.LUT R2, R2, 0x3, RZ, 0xc0, !PT ;  /* 0x0000000302027812 */ /* 0x000fc800078ec0ff */
[----:B------:R-:W-:-:S07]  /*0780*/  ISETP.NE.AND P1, PT, R2, RZ, PT ;  /* 0x000000ff0200720c */ /* 0x000fce0003f25270 */
[----:B------:R-:W-:Y:S06]  /*0790*/  @!P0 BRA `(.L_x_3) ;  /* 0x0000000000488947 */ /* 0x000fec0003800000 */
[----:B------:R-:W1:Y:S01]  /*07a0*/  LDC.64 R4, c[0x0][0x388] ;  /* 0x0000e200ff047b82 */ /* 0x000e620000000a00 */
[----:B----4-:R-:W-:-:S07]  /*07b0*/  IADD3 R9, PT, PT, R0, R3, RZ ;  /* 0x0000000300097210 */ /* 0x010fce0007ffe0ff */
        /* <DEDUP_REMOVED lines=12> */
[----:B------:R-:W2:Y:S01]  /*0880*/  LDG.E R8, desc[UR8][R4.64+0xc] ;  /* 0x00000c0804087981 */ /* 0x000ea2000c1e1900 */
[----:B------:R-:W-:Y:S01]  /*0890*/  IADD3 R3, PT, PT, R3, 0x4, RZ ;  /* 0x0000000403037810 */ /* 0x000fe20007ffe0ff */
[----:B--2---:R-:W-:-:S05]  /*08a0*/  FADD R15, R8, 1 ;  /* 0x3f800000080f7421 */ /* 0x004fca0000000000 */
[----:B------:R1:W-:Y:S02]  /*08b0*/  STG.E desc[UR8][R6.64+0xc], R15 ;  /* 0x00000c0f06007986 */ /* 0x0003e4000c101908 */
.L_x_3:
[----:B------:R-:W-:Y:S05]  /*08c0*/  @!P1 EXIT ;  /* 0x000000000000994d */ /* 0x000fea0003800000 */
[----:B01--4-:R-:W0:Y:S01]  /*08d0*/  LDC.64 R6, c[0x0][0x390] ;  /* 0x0000e400ff067b82 */ /* 0x013e220000000a00 */
[----:B------:R-:W-:Y:S02]  /*08e0*/  IADD3 R11, PT, PT, R0, R3, RZ ;  /* 0x00000003000b7210 */ /* 0x000fe40007ffe0ff */
[----:B------:R-:W-:-:S05]  /*08f0*/  IADD3 R0, PT, PT, -R2, RZ, RZ ;  /* 0x000000ff02007210 */ /* 0x000fca0007ffe1ff */
[----:B------:R-:W1:Y:S02]  /*0900*/  LDC.64 R8, c[0x0][0x388] ;  /* 0x0000e200ff087b82 */ /* 0x000e640000000a00 */
.L_x_4:
[----:B-1----:R-:W-:-:S06]  /*0910*/  IMAD.WIDE R4, R11, 0x4, R8 ;  /* 0x000000040b047825 */ /* 0x002fcc00078e0208 */
[----:B--2---:R-:W2:Y:S01]  /*0920*/  LDG.E R4, desc[UR8][R4.64] ;  /* 0x0000000804047981 */ /* 0x004ea2000c1e1900 */
[----:B------:R-:W-:Y:S01]  /*0930*/  IADD3 R0, PT, PT, R0, 0x1, RZ ;  /* 0x0000000100007810 */ /* 0x000fe20007ffe0ff */
[C---:B0-----:R-:W-:Y:S01]  /*0940*/  IMAD.WIDE R2, R11.reuse, 0x4, R6 ;  /* 0x000000040b027825 */ /* 0x041fe200078e0206 */
[----:B------:R-:W-:Y:S02]  /*0950*/  IADD3 R11, PT, PT, R11, 0x1, RZ ;  /* 0x000000010b0b7810 */ /* 0x000fe40007ffe0ff */
[----:B------:R-:W-:Y:S01]  /*0960*/  ISETP.NE.AND P0, PT, R0, RZ, PT ;  /* 0x000000ff0000720c */ /* 0x000fe20003f05270 */
[----:B--2---:R-:W-:-:S05]  /*0970*/  FADD R13, R4, 1 ;  /* 0x3f800000040d7421 */ /* 0x004fca0000000000 */
[----:B------:R2:W-:Y:S07]  /*0980*/  STG.E desc[UR8][R2.64], R13 ;  /* 0x0000000d02007986 */ /* 0x0005ee000c101908 */
[----:B------:R-:W-:Y:S05]  /*0990*/  @P0 BRA `(.L_x_4) ;  /* 0xfffffffc00dc0947 */ /* 0x000fea000383ffff */
[----:B------:R-:W-:Y:S05]  /*09a0*/  EXIT ;  /* 0x000000000000794d */ /* 0x000fea0003800000 */
.L_x_5:
[----:B------:R-:W-:-:S00]  /*09b0*/  BRA `(.L_x_5) ;  /* 0xfffffffc00fc7947 */ /* 0x000fc0000383ffff */
[----:B------:R-:W-:-:S00]  /*09c0*/  NOP ;  /* 0x0000000000007918 */ /* 0x000fc00000000000 */
        /* <DEDUP_REMOVED lines=11> */
.L_x_6:


//--------------------- .nv.shared.reserved.0     --------------------------
	.section	.nv.shared.reserved.0,"aw",@nobits
	.weak		__nv_reservedSMEM_offset_0_alias
	.size		__nv_reservedSMEM_offset_0_alias, 0, 64
	.other		__nv_reservedSMEM_offset_0_alias,@"STO_CUDA_RESERVED_SHARED STV_DEFAULT"
__nv_reservedSMEM_offset_0_alias:
	.zero		0
	.zero		64


//--------------------- .nv.constant0.kernel      --------------------------
	.section	.nv.constant0.kernel,"a",@progbits
	.sectionflags	@""
	.align	4
.nv.constant0.kernel:
	.zero		920


//--------------------- SYMBOLS --------------------------

	.type		.nv.reservedSmem.offset0,@object
	.size		.nv.reservedSmem.offset0,0x4
